	.headerflags	@"EF_CUDA_TEXMODE_UNIFIED EF_CUDA_64BIT_ADDRESS EF_CUDA_ACCELERATORS EF_CUDA_SM90 EF_CUDA_VIRTUAL_SM(EF_CUDA_SM90)"
	.elftype	@"ET_EXEC"


//--------------------- .nv.info                  --------------------------
	.section	.nv.info,"",@"SHT_CUDA_INFO"
	.align	4


	//----- nvinfo : EIATTR_REGCOUNT
	.align		4
        /*0000*/ 	.byte	0x04, 0x2f
        /*0002*/ 	.short	(.L_3 - .L_2)
	.align		4
.L_2:
        /*0004*/ 	.word	index@(triton_poi_fused__native_batch_norm_legit_no_training_convolution_relu_1)
        /*0008*/ 	.word	0x00000020


	//----- nvinfo : EIATTR_MIN_STACK_SIZE
	.align		4
.L_3:
        /*000c*/ 	.byte	0x04, 0x12
        /*000e*/ 	.short	(.L_5 - .L_4)
	.align		4
.L_4:
        /*0010*/ 	.word	index@(triton_poi_fused__native_batch_norm_legit_no_training_convolution_relu_1)
        /*0014*/ 	.word	0x00000000


	//----- nvinfo : EIATTR_FRAME_SIZE
	.align		4
.L_5:
        /*0018*/ 	.byte	0x04, 0x11
        /*001a*/ 	.short	(.L_7 - .L_6)
	.align		4
.L_6:
        /*001c*/ 	.word	index@(triton_poi_fused__native_batch_norm_legit_no_training_convolution_relu_1)
        /*0020*/ 	.word	0x00000000


	//----- nvinfo : EIATTR_MIN_STACK_SIZE
	.align		4
.L_7:
        /*0024*/ 	.byte	0x04, 0x12
        /*0026*/ 	.short	(.L_9 - .L_8)
	.align		4
.L_8:
        /*0028*/ 	.word	index@(triton_poi_fused__native_batch_norm_legit_no_training_convolution_relu_1)
        /*002c*/ 	.word	0x00000000
.L_9:


//--------------------- .nv.info.triton_poi_fused__native_batch_norm_legit_no_training_convolution_relu_1 --------------------------
	.section	.nv.info.triton_poi_fused__native_batch_norm_legit_no_training_convolution_relu_1,"",@"SHT_CUDA_INFO"
	.sectionflags	@""
	.align	4


	//----- nvinfo : EIATTR_CUDA_API_VERSION
	.align		4
        /*0000*/ 	.byte	0x04, 0x37
        /*0002*/ 	.short	(.L_11 - .L_10)
.L_10:
        /*0004*/ 	.word	0x0000007c


	//----- nvinfo : EIATTR_KPARAM_INFO
	.align		4
.L_11:
        /*0008*/ 	.byte	0x04, 0x17
        /*000a*/ 	.short	(.L_13 - .L_12)
.L_12:
        /*000c*/ 	.word	0x00000000
        /*0010*/ 	.short	0x0007
        /*0012*/ 	.short	0x0038
        /*0014*/ 	.byte	0x00, 0xf0, 0x11, 0x00


	//----- nvinfo : EIATTR_KPARAM_INFO
	.align		4
.L_13:
        /*0018*/ 	.byte	0x04, 0x17
        /*001a*/ 	.short	(.L_15 - .L_14)
.L_14:
        /*001c*/ 	.word	0x00000000
        /*0020*/ 	.short	0x0006
        /*0022*/ 	.short	0x0030
        /*0024*/ 	.byte	0x00, 0xf4, 0x21, 0x00


	//----- nvinfo : EIATTR_KPARAM_INFO
	.align		4
.L_15:
        /*0028*/ 	.byte	0x04, 0x17
        /*002a*/ 	.short	(.L_17 - .L_16)
.L_16:
        /*002c*/ 	.word	0x00000000
        /*0030*/ 	.short	0x0005
        /*0032*/ 	.short	0x0028
        /*0034*/ 	.byte	0x00, 0xf4, 0x21, 0x00


	//----- nvinfo : EIATTR_KPARAM_INFO
	.align		4
.L_17:
        /*0038*/ 	.byte	0x04, 0x17
        /*003a*/ 	.short	(.L_19 - .L_18)
.L_18:
        /*003c*/ 	.word	0x00000000
        /*0040*/ 	.short	0x0004
        /*0042*/ 	.short	0x0020
        /*0044*/ 	.byte	0x00, 0xf4, 0x21, 0x00


	//----- nvinfo : EIATTR_KPARAM_INFO
	.align		4
.L_19:
        /*0048*/ 	.byte	0x04, 0x17
        /*004a*/ 	.short	(.L_21 - .L_20)
.L_20:
        /*004c*/ 	.word	0x00000000
        /*0050*/ 	.short	0x0003
        /*0052*/ 	.short	0x0018
        /*0054*/ 	.byte	0x00, 0xf4, 0x21, 0x00


	//----- nvinfo : EIATTR_KPARAM_INFO
	.align		4
.L_21:
        /*0058*/ 	.byte	0x04, 0x17
        /*005a*/ 	.short	(.L_23 - .L_22)
.L_22:
        /*005c*/ 	.word	0x00000000
        /*0060*/ 	.short	0x0002
        /*0062*/ 	.short	0x0010
        /*0064*/ 	.byte	0x00, 0xf4, 0x21, 0x00


	//----- nvinfo : EIATTR_KPARAM_INFO
	.align		4
.L_23:
        /*0068*/ 	.byte	0x04, 0x17
        /*006a*/ 	.short	(.L_25 - .L_24)
.L_24:
        /*006c*/ 	.word	0x00000000
        /*0070*/ 	.short	0x0001
        /*0072*/ 	.short	0x0008
        /*0074*/ 	.byte	0x00, 0xf4, 0x21, 0x00


	//----- nvinfo : EIATTR_KPARAM_INFO
	.align		4
.L_25:
        /*0078*/ 	.byte	0x04, 0x17
        /*007a*/ 	.short	(.L_27 - .L_26)
.L_26:
        /*007c*/ 	.word	0x00000000
        /*0080*/ 	.short	0x0000
        /*0082*/ 	.short	0x0000
        /*0084*/ 	.byte	0x00, 0xf4, 0x21, 0x00


	//----- nvinfo : EIATTR_SPARSE_MMA_MASK
	.align		4
.L_27:
        /*0088*/ 	.byte	0x03, 0x50
        /*008a*/ 	.short	0x0000


	//----- nvinfo : EIATTR_MAXREG_COUNT
	.align		4
        /*008c*/ 	.byte	0x03, 0x1b
        /*008e*/ 	.short	0x00ff


	//----- nvinfo : EIATTR_EXIT_INSTR_OFFSETS
	.align		4
        /*0090*/ 	.byte	0x04, 0x1c
        /*0092*/ 	.short	(.L_29 - .L_28)


	//   ....[0]....
.L_28:
        /*0094*/ 	.word	0x000007b0


	//----- nvinfo : EIATTR_REQNTID
	.align		4
.L_29:
        /*0098*/ 	.byte	0x04, 0x10
        /*009a*/ 	.short	(.L_31 - .L_30)
.L_30:
        /*009c*/ 	.word	0x00000080
        /*00a0*/ 	.word	0x00000001
        /*00a4*/ 	.word	0x00000001


	//----- nvinfo : EIATTR_CBANK_PARAM_SIZE
	.align		4
.L_31:
        /*00a8*/ 	.byte	0x03, 0x19
        /*00aa*/ 	.short	0x003c


	//----- nvinfo : EIATTR_PARAM_CBANK
	.align		4
        /*00ac*/ 	.byte	0x04, 0x0a
        /*00ae*/ 	.short	(.L_33 - .L_32)
	.align		4
.L_32:
        /*00b0*/ 	.word	index@(.nv.constant0.triton_poi_fused__native_batch_norm_legit_no_training_convolution_relu_1)
        /*00b4*/ 	.short	0x0210
        /*00b6*/ 	.short	0x003c


	//----- nvinfo : EIATTR_SW_WAR
	.align		4
.L_33:
        /*00b8*/ 	.byte	0x04, 0x36
        /*00ba*/ 	.short	(.L_35 - .L_34)
.L_34:
        /*00bc*/ 	.word	0x00000008
.L_35:


//--------------------- .nv.callgraph             --------------------------
	.section	.nv.callgraph,"",@"SHT_CUDA_CALLGRAPH"
	.align	4
	.sectionentsize	8
	.align		4
        /*0000*/ 	.word	0x00000000
	.align		4
        /*0004*/ 	.word	0xffffffff
	.align		4
        /*0008*/ 	.word	0x00000000
	.align		4
        /*000c*/ 	.word	0xfffffffe
	.align		4
        /*0010*/ 	.word	0x00000000
	.align		4
        /*0014*/ 	.word	0xfffffffd
	.align		4
        /*0018*/ 	.word	0x00000000
	.align		4
        /*001c*/ 	.word	0xfffffffc


//--------------------- .nv.constant4             --------------------------
	.section	.nv.constant4,"a",@progbits
	.align	8
	.align		8
.nv.constant4:
        /*0000*/ 	.dword	_$_str
	.align		8
        /*0008*/ 	.dword	_$_str_$_2


//--------------------- .text.triton_poi_fused__native_batch_norm_legit_no_training_convolution_relu_1 --------------------------
	.section	.text.triton_poi_fused__native_batch_norm_legit_no_training_convolution_relu_1,"ax",@progbits
	.align	128
        .global         triton_poi_fused__native_batch_norm_legit_no_training_convolution_relu_1
        .type           triton_poi_fused__native_batch_norm_legit_no_training_convolution_relu_1,@function
        .size           triton_poi_fused__native_batch_norm_legit_no_training_convolution_relu_1,(.L_x_1 - triton_poi_fused__native_batch_norm_legit_no_training_convolution_relu_1)
        .other          triton_poi_fused__native_batch_norm_legit_no_training_convolution_relu_1,@"STO_CUDA_ENTRY STV_DEFAULT"
triton_poi_fused__native_batch_norm_legit_no_training_convolution_relu_1:
.text.triton_poi_fused__native_batch_norm_legit_no_training_convolution_relu_1:
[----:B------:R-:W-:Y:S01]  /*0000*/  LDC R1, c[0x0][0x28] ;  /* 0x00000a00ff017b82 */ /* 0x000fe20000000800 */
[----:B------:R-:W1:Y:S01]  /*0010*/  S2R R0, SR_TID.X ;  /* 0x0000000000007919 */ /* 0x000e620000002100 */
[----:B------:R-:W-:-:S06]  /*0020*/  ULDC.64 UR4, c[0x0][0x208] ;  /* 0x0000820000047ab9 */ /* 0x000fcc0000000a00 */
[----:B------:R-:W2:Y:S01]  /*0030*/  LDC.64 R28, c[0x0][0x218] ;  /* 0x00008600ff1c7b82 */ /* 0x000ea20000000a00 */
[----:B------:R-:W3:Y:S07]  /*0040*/  S2R R5, SR_CTAID.X ;  /* 0x0000000000057919 */ /* 0x000eee0000002500 */
[----:B------:R-:W4:Y:S08]  /*0050*/  LDC.64 R26, c[0x0][0x220] ;  /* 0x00008800ff1a7b82 */ /* 0x000f300000000a00 */
[----:B------:R-:W5:Y:S01]  /*0060*/  LDC.64 R22, c[0x0][0x230] ;  /* 0x00008c00ff167b82 */ /* 0x000f620000000a00 */
[----:B-1----:R-:W-:-:S02]  /*0070*/  SHF.L.U32 R0, R0, 0x2, RZ ;  /* 0x0000000200007819 */ /* 0x002fc400000006ff */
[----:B---3--:R-:W-:Y:S02]  /*0080*/  SHF.R.S32.HI R3, RZ, 0x15, R5 ;  /* 0x00000015ff037819 */ /* 0x008fe40000011405 */
[----:B------:R-:W-:Y:S02]  /*0090*/  LOP3.LUT R0, R0, 0x1fc, RZ, 0xc0, !PT ;  /* 0x000001fc00007812 */ /* 0x000fe400078ec0ff */
[----:B------:R-:W-:Y:S02]  /*00a0*/  SGXT R3, R3, 0x1 ;  /* 0x000000010303781a */ /* 0x000fe40000000200 */
[----:B------:R-:W-:Y:S02]  /*00b0*/  LEA R0, R5, R0, 0xa ;  /* 0x0000000005007211 */ /* 0x000fe400078e50ff */
[----:B------:R-:W1:Y:S02]  /*00c0*/  LDC.64 R4, c[0x0][0x228] ;  /* 0x00008a00ff047b82 */ /* 0x000e640000000a00 */
[----:B------:R-:W-:-:S04]  /*00d0*/  LEA.HI R3, R3, R0, RZ, 0xc ;  /* 0x0000000003037211 */ /* 0x000fc800078f60ff */
[----:B------:R-:W-:Y:S02]  /*00e0*/  SHF.R.S32.HI R9, RZ, 0xc, R3 ;  /* 0x0000000cff097819 */ /* 0x000fe40000011403 */
[----:B------:R-:W-:Y:S02]  /*00f0*/  IADD3 R3, R3, 0x200, RZ ;  /* 0x0000020003037810 */ /* 0x000fe40007ffe0ff */
[----:B------:R-:W-:Y:S02]  /*0100*/  LEA.HI R2, R9, R9, RZ, 0x4 ;  /* 0x0000000909027211 */ /* 0x000fe400078f20ff */
[----:B------:R-:W-:Y:S02]  /*0110*/  SHF.R.S32.HI R3, RZ, 0xc, R3 ;  /* 0x0000000cff037819 */ /* 0x000fe40000011403 */
[----:B------:R-:W-:Y:S02]  /*0120*/  LOP3.LUT R2, R2, 0xfffffff0, RZ, 0xc0, !PT ;  /* 0xfffffff002027812 */ /* 0x000fe400078ec0ff */
[----:B------:R-:W-:-:S02]  /*0130*/  LEA.HI R6, R3, R3, RZ, 0x4 ;  /* 0x0000000303067211 */ /* 0x000fc400078f20ff */
[----:B------:R-:W-:Y:S02]  /*0140*/  IADD3 R9, R9, -R2, RZ ;  /* 0x8000000209097210 */ /* 0x000fe40007ffe0ff */
[----:B------:R-:W-:-:S04]  /*0150*/  LOP3.LUT R6, R6, 0xfffffff0, RZ, 0xc0, !PT ;  /* 0xfffffff006067812 */ /* 0x000fc800078ec0ff */
[----:B------:R-:W-:Y:S01]  /*0160*/  IADD3 R3, R3, -R6, RZ ;  /* 0x8000000603037210 */ /* 0x000fe20007ffe0ff */
[--C-:B-1----:R-:W-:Y:S01]  /*0170*/  IMAD.WIDE R12, R9, 0x4, R4.reuse ;  /* 0x00000004090c7825 */ /* 0x102fe200078e0204 */
[----:B------:R-:W1:Y:S03]  /*0180*/  LDC.64 R6, c[0x0][0x210] ;  /* 0x00008400ff067b82 */ /* 0x000e660000000a00 */
[----:B------:R-:W-:Y:S01]  /*0190*/  IMAD.WIDE R24, R3, 0x4, R4 ;  /* 0x0000000403187825 */ /* 0x000fe200078e0204 */
[----:B------:R-:W3:Y:S04]  /*01a0*/  LDG.E.EL R21, desc[UR4][R12.64] ;  /* 0x000000040c157981 */ /* 0x000ee8000c2e1900 */
[----:B------:R-:W5:Y:S01]  /*01b0*/  LDC.64 R4, c[0x0][0x238] ;  /* 0x00008e00ff047b82 */ /* 0x000f620000000a00 */
[----:B------:R-:W3:Y:S01]  /*01c0*/  LDG.E.EL R24, desc[UR4][R24.64] ;  /* 0x0000000418187981 */ /* 0x000ee2000c2e1900 */
[----:B--2---:R-:W-:-:S05]  /*01d0*/  IMAD.WIDE R10, R9, 0x4, R28 ;  /* 0x00000004090a7825 */ /* 0x004fca00078e021c */
[----:B------:R4:W2:Y:S01]  /*01e0*/  LDG.E.EL R19, desc[UR4][R10.64] ;  /* 0x000000040a137981 */ /* 0x0008a2000c2e1900 */
[----:B-1----:R-:W-:-:S04]  /*01f0*/  IMAD.WIDE R6, R0, 0x4, R6 ;  /* 0x0000000400067825 */ /* 0x002fc800078e0206 */
[C---:B----4-:R-:W-:Y:S01]  /*0200*/  IMAD.WIDE R10, R9.reuse, 0x4, R26 ;  /* 0x00000004090a7825 */ /* 0x050fe200078e021a */
[----:B------:R-:W2:Y:S04]  /*0210*/  LDG.E.128 R12, desc[UR4][R6.64] ;  /* 0x00000004060c7981 */ /* 0x000ea8000c1e1d00 */
[----:B------:R-:W4:Y:S01]  /*0220*/  LDG.E.EL R18, desc[UR4][R10.64] ;  /* 0x000000040a127981 */ /* 0x000f22000c2e1900 */
[----:B-----5:R-:W-:-:S04]  /*0230*/  IMAD.WIDE R16, R9, 0x4, R22 ;  /* 0x0000000409107825 */ /* 0x020fc800078e0216 */
[----:B0-----:R-:W-:Y:S02]  /*0240*/  IMAD.WIDE R8, R9, 0x4, R4 ;  /* 0x0000000409087825 */ /* 0x001fe400078e0204 */
[----:B------:R-:W5:Y:S02]  /*0250*/  LDG.E.EL R17, desc[UR4][R16.64] ;  /* 0x0000000410117981 */ /* 0x000f64000c2e1900 */
[C---:B------:R-:W-:Y:S02]  /*0260*/  IMAD.WIDE R28, R3.reuse, 0x4, R28 ;  /* 0x00000004031c7825 */ /* 0x040fe400078e021c */
[----:B------:R-:W5:Y:S02]  /*0270*/  LDG.E.EL R20, desc[UR4][R8.64] ;  /* 0x0000000408147981 */ /* 0x000f64000c2e1900 */
[C---:B------:R-:W-:Y:S02]  /*0280*/  IMAD.WIDE R26, R3.reuse, 0x4, R26 ;  /* 0x00000004031a7825 */ /* 0x040fe400078e021a */
[----:B------:R0:W5:Y:S04]  /*0290*/  LDG.E.EL R16, desc[UR4][R28.64] ;  /* 0x000000041c107981 */ /* 0x000168000c2e1900 */
[----:B------:R-:W5:Y:S01]  /*02a0*/  LDG.E.128 R8, desc[UR4][R6.64+0x800] ;  /* 0x0008000406087981 */ /* 0x000f62000c1e1d00 */
[----:B------:R-:W-:-:S03]  /*02b0*/  IMAD.WIDE R4, R3, 0x4, R4 ;  /* 0x0000000403047825 */ /* 0x000fc600078e0204 */
[----:B------:R-:W5:Y:S01]  /*02c0*/  LDG.E.EL R2, desc[UR4][R26.64] ;  /* 0x000000041a027981 */ /* 0x000f62000c2e1900 */
[----:B------:R-:W-:-:S03]  /*02d0*/  IMAD.WIDE R22, R3, 0x4, R22 ;  /* 0x0000000403167825 */ /* 0x000fc600078e0216 */
[----:B------:R-:W5:Y:S04]  /*02e0*/  LDG.E.EL R4, desc[UR4][R4.64] ;  /* 0x0000000404047981 */ /* 0x000f68000c2e1900 */
[----:B------:R1:W5:Y:S01]  /*02f0*/  LDG.E.EL R3, desc[UR4][R22.64] ;  /* 0x0000000416037981 */ /* 0x000362000c2e1900 */
[----:B---3--:R-:W-:Y:S01]  /*0300*/  FADD R21, R21, 9.9999997473787516356e-06 ;  /* 0x3727c5ac15157421 */ /* 0x008fe20000000000 */
[----:B------:R-:W-:-:S03]  /*0310*/  FADD R24, R24, 9.9999997473787516356e-06 ;  /* 0x3727c5ac18187421 */ /* 0x000fc60000000000 */
[----:B------:R-:W3:Y:S08]  /*0320*/  MUFU.SQRT R25, R21 ;  /* 0x0000001500197308 */ /* 0x000ef00000002000 */
[----:B0-----:R-:W0:Y:S01]  /*0330*/  MUFU.SQRT R28, R24 ;  /* 0x00000018001c7308 */ /* 0x001e220000002000 */
[C---:B---3--:R-:W-:Y:S02]  /*0340*/  FSETP.GT.AND P0, PT, R25.reuse, 8.50705917302346158658e+37, PT ;  /* 0x7e8000001900780b */ /* 0x048fe40003f04000 */
[----:B------:R-:W-:-:S02]  /*0350*/  FSETP.GEU.AND P2, PT, R25, 1.175494350822287508e-38, PT ;  /* 0x008000001900780b */ /* 0x000fc40003f4e000 */
[C---:B0-----:R-:W-:Y:S02]  /*0360*/  FSETP.GT.AND P1, PT, R28.reuse, 8.50705917302346158658e+37, PT ;  /* 0x7e8000001c00780b */ /* 0x041fe40003f24000 */
[----:B------:R-:W-:-:S07]  /*0370*/  FSETP.GEU.AND P3, PT, R28, 1.175494350822287508e-38, PT ;  /* 0x008000001c00780b */ /* 0x000fce0003f6e000 */
[----:B------:R-:W-:Y:S01]  /*0380*/  @P0 FMUL R25, R25, 0.25 ;  /* 0x3e80000019190820 */ /* 0x000fe20000400000 */
[----:B------:R-:W-:-:S03]  /*0390*/  HFMA2.MMA R24, -RZ, RZ, 1.625, 0 ;  /* 0x3e800000ff187435 */ /* 0x000fc600000001ff */
[----:B------:R-:W-:Y:S01]  /*03a0*/  @!P2 FMUL R25, R25, 16777216 ;  /* 0x4b8000001919a820 */ /* 0x000fe20000400000 */
[----:B------:R-:W-:-:S04]  /*03b0*/  @P1 FMUL R28, R28, 0.25 ;  /* 0x3e8000001c1c1820 */ /* 0x000fc80000400000 */
[----:B------:R-:W-:Y:S01]  /*03c0*/  @!P3 FMUL R28, R28, 16777216 ;  /* 0x4b8000001c1cb820 */ /* 0x000fe20000400000 */
[----:B------:R-:W0:Y:S01]  /*03d0*/  MUFU.RCP R25, R25 ;  /* 0x0000001900197308 */ /* 0x000e220000001000 */
[----:B-1----:R-:W-:-:S07]  /*03e0*/  FSEL R22, R24, 1, P0 ;  /* 0x3f80000018167808 */ /* 0x002fce0000000000 */
[----:B------:R1:W3:Y:S01]  /*03f0*/  MUFU.RCP R5, R28 ;  /* 0x0000001c00057308 */ /* 0x0002e20000001000 */
[----:B------:R-:W-:Y:S01]  /*0400*/  FSEL R24, R24, 1, P1 ;  /* 0x3f80000018187808 */ /* 0x000fe20000800000 */
[----:B------:R-:W-:Y:S01]  /*0410*/  @!P2 FMUL R22, R22, 16777216 ;  /* 0x4b8000001616a820 */ /* 0x000fe20000400000 */
[--C-:B--2---:R-:W-:Y:S01]  /*0420*/  FADD R13, R13, R19.reuse ;  /* 0x000000130d0d7221 */ /* 0x104fe20000000000 */
[--C-:B------:R-:W-:Y:S01]  /*0430*/  FADD R12, R12, R19.reuse ;  /* 0x000000130c0c7221 */ /* 0x100fe20000000000 */
[--C-:B------:R-:W-:Y:S01]  /*0440*/  FADD R14, R14, R19.reuse ;  /* 0x000000130e0e7221 */ /* 0x100fe20000000000 */
[----:B------:R-:W-:Y:S01]  /*0450*/  @!P3 FMUL R24, R24, 16777216 ;  /* 0x4b8000001818b820 */ /* 0x000fe20000400000 */
[----:B------:R-:W-:Y:S01]  /*0460*/  FADD R15, R15, R19 ;  /* 0x000000130f0f7221 */ /* 0x000fe20000000000 */
[----:B0-----:R-:W-:Y:S01]  /*0470*/  FMUL R21, R25, R22 ;  /* 0x0000001619157220 */ /* 0x001fe20000400000 */
[C---:B----4-:R-:W-:Y:S01]  /*0480*/  FADD R22, -R18.reuse, R12 ;  /* 0x0000000c12167221 */ /* 0x050fe20000000100 */
[C---:B------:R-:W-:Y:S01]  /*0490*/  FADD R26, -R18.reuse, R14 ;  /* 0x0000000e121a7221 */ /* 0x040fe20000000100 */
[C---:B-1----:R-:W-:Y:S01]  /*04a0*/  FADD R28, -R18.reuse, R15 ;  /* 0x0000000f121c7221 */ /* 0x042fe20000000100 */
[----:B---3--:R-:W-:Y:S01]  /*04b0*/  FMUL R5, R5, R24 ;  /* 0x0000001805057220 */ /* 0x008fe20000400000 */
[----:B------:R-:W-:-:S02]  /*04c0*/  FADD R24, -R18, R13 ;  /* 0x0000000d12187221 */ /* 0x000fc40000000100 */
[----:B------:R-:W0:Y:S01]  /*04d0*/  LDC.64 R18, c[0x0][0x240] ;  /* 0x00009000ff127b82 */ /* 0x000e220000000a00 */
[C---:B------:R-:W-:Y:S01]  /*04e0*/  FMUL R27, R21.reuse, R22 ;  /* 0x00000016151b7220 */ /* 0x040fe20000400000 */
[C---:B------:R-:W-:Y:S01]  /*04f0*/  FMUL R24, R21.reuse, R24 ;  /* 0x0000001815187220 */ /* 0x040fe20000400000 */
[C---:B------:R-:W-:Y:S01]  /*0500*/  FMUL R23, R21.reuse, R26 ;  /* 0x0000001a15177220 */ /* 0x040fe20000400000 */
[----:B------:R-:W-:Y:S01]  /*0510*/  FMUL R25, R21, R28 ;  /* 0x0000001c15197220 */ /* 0x000fe20000400000 */
[--C-:B-----5:R-:W-:Y:S01]  /*0520*/  FADD R9, R9, R16.reuse ;  /* 0x0000001009097221 */ /* 0x120fe20000000000 */
[--C-:B------:R-:W-:Y:S01]  /*0530*/  FADD R8, R8, R16.reuse ;  /* 0x0000001008087221 */ /* 0x100fe20000000000 */
[--C-:B------:R-:W-:Y:S01]  /*0540*/  FADD R10, R10, R16.reuse ;  /* 0x000000100a0a7221 */ /* 0x100fe20000000000 */
[----:B------:R-:W-:Y:S01]  /*0550*/  FADD R11, R11, R16 ;  /* 0x000000100b0b7221 */ /* 0x000fe20000000000 */
[C-C-:B------:R-:W-:Y:S01]  /*0560*/  FFMA R22, R17.reuse, R24, R20.reuse ;  /* 0x0000001811167223 */ /* 0x140fe20000000014 */
[C-C-:B------:R-:W-:Y:S01]  /*0570*/  FFMA R21, R17.reuse, R27, R20.reuse ;  /* 0x0000001b11157223 */ /* 0x140fe20000000014 */
[C-C-:B------:R-:W-:Y:S01]  /*0580*/  FFMA R23, R17.reuse, R23, R20.reuse ;  /* 0x0000001711177223 */ /* 0x140fe20000000014 */
[----:B------:R-:W-:Y:S01]  /*0590*/  FFMA R17, R17, R25, R20 ;  /* 0x0000001911117223 */ /* 0x000fe20000000014 */
[C---:B------:R-:W-:Y:S01]  /*05a0*/  FADD R20, -R2.reuse, R9 ;  /* 0x0000000902147221 */ /* 0x040fe20000000100 */
[C---:B------:R-:W-:Y:S01]  /*05b0*/  FADD R16, -R2.reuse, R8 ;  /* 0x0000000802107221 */ /* 0x040fe20000000100 */
[C---:B------:R-:W-:Y:S01]  /*05c0*/  FADD R24, -R2.reuse, R10 ;  /* 0x0000000a02187221 */ /* 0x040fe20000000100 */
[----:B------:R-:W-:Y:S01]  /*05d0*/  FADD R2, -R2, R11 ;  /* 0x0000000b02027221 */ /* 0x000fe20000000100 */
[C---:B------:R-:W-:Y:S01]  /*05e0*/  FMUL R20, R5.reuse, R20 ;  /* 0x0000001405147220 */ /* 0x040fe20000400000 */
[C---:B------:R-:W-:Y:S01]  /*05f0*/  FMUL R29, R5.reuse, R16 ;  /* 0x00000010051d7220 */ /* 0x040fe20000400000 */
[C---:B------:R-:W-:Y:S01]  /*0600*/  FMUL R27, R5.reuse, R24 ;  /* 0x00000018051b7220 */ /* 0x040fe20000400000 */
[----:B------:R-:W-:Y:S01]  /*0610*/  FMUL R25, R5, R2 ;  /* 0x0000000205197220 */ /* 0x000fe20000400000 */
[C-C-:B------:R-:W-:Y:S01]  /*0620*/  FFMA R5, R3.reuse, R20, R4.reuse ;  /* 0x0000001403057223 */ /* 0x140fe20000000004 */
[C-C-:B------:R-:W-:Y:S01]  /*0630*/  FFMA R20, R3.reuse, R29, R4.reuse ;  /* 0x0000001d03147223 */ /* 0x140fe20000000004 */
[C-C-:B------:R-:W-:Y:S01]  /*0640*/  FFMA R24, R3.reuse, R27, R4.reuse ;  /* 0x0000001b03187223 */ /* 0x140fe20000000004 */
[----:B------:R-:W-:Y:S01]  /*0650*/  FFMA R25, R3, R25, R4 ;  /* 0x0000001903197223 */ /* 0x000fe20000000004 */
[----:B------:R-:W-:Y:S01]  /*0660*/  FSETP.GEU.AND P6, PT, R17, RZ, PT ;  /* 0x000000ff1100720b */ /* 0x000fe20003fce000 */
[----:B0-----:R-:W-:Y:S01]  /*0670*/  IMAD.WIDE R2, R0, 0x4, R18 ;  /* 0x0000000400027825 */ /* 0x001fe200078e0212 */
[----:B------:R-:W-:-:S02]  /*0680*/  FSETP.GEU.AND P0, PT, R23, RZ, PT ;  /* 0x000000ff1700720b */ /* 0x000fc40003f0e000 */
[----:B------:R-:W-:Y:S02]  /*0690*/  FSETP.GEU.AND P1, PT, R22, RZ, PT ;  /* 0x000000ff1600720b */ /* 0x000fe40003f2e000 */
[----:B------:R-:W-:Y:S02]  /*06a0*/  FSETP.GEU.AND P2, PT, R21, RZ, PT ;  /* 0x000000ff1500720b */ /* 0x000fe40003f4e000 */
[----:B------:R-:W-:Y:S02]  /*06b0*/  SEL R19, R17, RZ, P6 ;  /* 0x000000ff11137207 */ /* 0x000fe40003000000 */
[----:B------:R-:W-:Y:S02]  /*06c0*/  FSETP.GEU.AND P3, PT, R25, RZ, PT ;  /* 0x000000ff1900720b */ /* 0x000fe40003f6e000 */
[----:B------:R-:W-:Y:S02]  /*06d0*/  FSETP.GEU.AND P4, PT, R24, RZ, PT ;  /* 0x000000ff1800720b */ /* 0x000fe40003f8e000 */
[----:B------:R-:W-:-:S02]  /*06e0*/  FSETP.GEU.AND P5, PT, R5, RZ, PT ;  /* 0x000000ff0500720b */ /* 0x000fc40003fae000 */
[----:B------:R-:W-:Y:S02]  /*06f0*/  FSETP.GEU.AND P6, PT, R20, RZ, PT ;  /* 0x000000ff1400720b */ /* 0x000fe40003fce000 */
[----:B------:R-:W-:Y:S02]  /*0700*/  SEL R18, R23, RZ, P0 ;  /* 0x000000ff17127207 */ /* 0x000fe40000000000 */
[----:B------:R-:W-:Y:S02]  /*0710*/  SEL R17, R22, RZ, P1 ;  /* 0x000000ff16117207 */ /* 0x000fe40000800000 */
[----:B------:R-:W-:Y:S02]  /*0720*/  SEL R16, R21, RZ, P2 ;  /* 0x000000ff15107207 */ /* 0x000fe40001000000 */
[----:B------:R-:W-:Y:S02]  /*0730*/  SEL R23, R25, RZ, P3 ;  /* 0x000000ff19177207 */ /* 0x000fe40001800000 */
[----:B------:R-:W-:-:S02]  /*0740*/  SEL R22, R24, RZ, P4 ;  /* 0x000000ff18167207 */ /* 0x000fc40002000000 */
[----:B------:R-:W-:Y:S02]  /*0750*/  SEL R21, R5, RZ, P5 ;  /* 0x000000ff05157207 */ /* 0x000fe40002800000 */
[----:B------:R-:W-:Y:S01]  /*0760*/  SEL R20, R20, RZ, P6 ;  /* 0x000000ff14147207 */ /* 0x000fe20003000000 */
[----:B------:R-:W-:Y:S04]  /*0770*/  STG.E.128 desc[UR4][R6.64], R12 ;  /* 0x0000000c06007986 */ /* 0x000fe8000c101d04 */
[----:B------:R-:W-:Y:S04]  /*0780*/  STG.E.128 desc[UR4][R6.64+0x800], R8 ;  /* 0x0008000806007986 */ /* 0x000fe8000c101d04 */
[----:B------:R-:W-:Y:S04]  /*0790*/  STG.E.128 desc[UR4][R2.64], R16 ;  /* 0x0000001002007986 */ /* 0x000fe8000c101d04 */
[----:B------:R-:W-:Y:S01]  /*07a0*/  STG.E.128 desc[UR4][R2.64+0x800], R20 ;  /* 0x0008001402007986 */ /* 0x000fe2000c101d04 */
[----:B------:R-:W-:Y:S05]  /*07b0*/  EXIT ;  /* 0x000000000000794d */ /* 0x000fea0003800000 */
.L_x_0:
[----:B------:R-:W-:-:S00]  /*07c0*/  BRA `(.L_x_0) ;  /* 0xfffffffc00fc7947 */ /* 0x000fc0000383ffff */
[----:B------:R-:W-:-:S00]  /*07d0*/  NOP ;  /* 0x0000000000007918 */ /* 0x000fc00000000000 */
        /* <DEDUP_REMOVED lines=10> */
.L_x_1:


//--------------------- .nv.global.init           --------------------------
	.section	.nv.global.init,"aw",@progbits
.nv.global.init:
	.type		_$_str,@object
	.size		_$_str,(_$_str_$_2 - _$_str)
_$_str:
        /*0000*/ 	.byte	0x5f, 0x5f, 0x43, 0x55, 0x44, 0x41, 0x5f, 0x46, 0x54, 0x5a, 0x00
	.type		_$_str_$_2,@object
	.size		_$_str_$_2,(.L_1 - _$_str_$_2)
_$_str_$_2:
        /*000b*/ 	.byte	0x5f, 0x5f, 0x43, 0x55, 0x44, 0x41, 0x5f, 0x50, 0x52, 0x45, 0x43, 0x5f, 0x53, 0x51, 0x52, 0x54
        /*001b*/ 	.byte	0x00
.L_1:


//--------------------- .nv.constant0.triton_poi_fused__native_batch_norm_legit_no_training_convolution_relu_1 --------------------------
	.section	.nv.constant0.triton_poi_fused__native_batch_norm_legit_no_training_convolution_relu_1,"a",@progbits
	.sectionflags	@""
	.align	4
.nv.constant0.triton_poi_fused__native_batch_norm_legit_no_training_convolution_relu_1:
	.zero		588
